//
// Generated by NVIDIA NVVM Compiler
//
// Compiler Build ID: CL-36424714
// Cuda compilation tools, release 13.0, V13.0.88
// Based on NVVM 20.0.0
//

.version 9.0
.target sm_100
.address_size 64

	// .globl	_Z10vector_addPfS_S_i
// _ZZ18vector_dot_productPfS_S_S_iE8SHARED_K has been demoted

.visible .entry _Z10vector_addPfS_S_i(
	.param .u64 .ptr .align 1 _Z10vector_addPfS_S_i_param_0,
	.param .u64 .ptr .align 1 _Z10vector_addPfS_S_i_param_1,
	.param .u64 .ptr .align 1 _Z10vector_addPfS_S_i_param_2,
	.param .u32 _Z10vector_addPfS_S_i_param_3
)
{
	.reg .b32 	%r<5>;
	.reg .b32 	%f<4>;
	.reg .b64 	%rd<11>;

	ld.param.u64 	%rd1, [_Z10vector_addPfS_S_i_param_0];
	ld.param.u64 	%rd2, [_Z10vector_addPfS_S_i_param_1];
	ld.param.u64 	%rd3, [_Z10vector_addPfS_S_i_param_2];
	cvta.to.global.u64 	%rd4, %rd3;
	cvta.to.global.u64 	%rd5, %rd2;
	cvta.to.global.u64 	%rd6, %rd1;
	mov.u32 	%r1, %ctaid.x;
	mov.u32 	%r2, %ntid.x;
	mov.u32 	%r3, %tid.x;
	mad.lo.s32 	%r4, %r1, %r2, %r3;
	mul.wide.s32 	%rd7, %r4, 4;
	add.s64 	%rd8, %rd6, %rd7;
	ld.global.f32 	%f1, [%rd8];
	add.s64 	%rd9, %rd5, %rd7;
	ld.global.f32 	%f2, [%rd9];
	add.f32 	%f3, %f1, %f2;
	add.s64 	%rd10, %rd4, %rd7;
	st.global.f32 	[%rd10], %f3;
	ret;

}
	// .globl	_Z10vector_subPfS_S_i
.visible .entry _Z10vector_subPfS_S_i(
	.param .u64 .ptr .align 1 _Z10vector_subPfS_S_i_param_0,
	.param .u64 .ptr .align 1 _Z10vector_subPfS_S_i_param_1,
	.param .u64 .ptr .align 1 _Z10vector_subPfS_S_i_param_2,
	.param .u32 _Z10vector_subPfS_S_i_param_3
)
{
	.reg .b32 	%r<5>;
	.reg .b32 	%f<4>;
	.reg .b64 	%rd<11>;

	ld.param.u64 	%rd1, [_Z10vector_subPfS_S_i_param_0];
	ld.param.u64 	%rd2, [_Z10vector_subPfS_S_i_param_1];
	ld.param.u64 	%rd3, [_Z10vector_subPfS_S_i_param_2];
	cvta.to.global.u64 	%rd4, %rd3;
	cvta.to.global.u64 	%rd5, %rd2;
	cvta.to.global.u64 	%rd6, %rd1;
	mov.u32 	%r1, %ctaid.x;
	mov.u32 	%r2, %ntid.x;
	mov.u32 	%r3, %tid.x;
	mad.lo.s32 	%r4, %r1, %r2, %r3;
	mul.wide.s32 	%rd7, %r4, 4;
	add.s64 	%rd8, %rd6, %rd7;
	ld.global.f32 	%f1, [%rd8];
	add.s64 	%rd9, %rd5, %rd7;
	ld.global.f32 	%f2, [%rd9];
	sub.f32 	%f3, %f1, %f2;
	add.s64 	%rd10, %rd4, %rd7;
	st.global.f32 	[%rd10], %f3;
	ret;

}
	// .globl	_Z18vector_dot_productPfS_S_S_i
.visible .entry _Z18vector_dot_productPfS_S_S_i(
	.param .u64 .ptr .align 1 _Z18vector_dot_productPfS_S_S_i_param_0,
	.param .u64 .ptr .align 1 _Z18vector_dot_productPfS_S_S_i_param_1,
	.param .u64 .ptr .align 1 _Z18vector_dot_productPfS_S_S_i_param_2,
	.param .u64 .ptr .align 1 _Z18vector_dot_productPfS_S_S_i_param_3,
	.param .u32 _Z18vector_dot_productPfS_S_S_i_param_4
)
{
	.reg .pred 	%p<2>;
	.reg .b32 	%r<8>;
	.reg .b32 	%f<10>;
	.reg .b64 	%rd<14>;
	// demoted variable
	.shared .align 4 .b8 _ZZ18vector_dot_productPfS_S_S_iE8SHARED_K[4096];
	ld.param.u64 	%rd2, [_Z18vector_dot_productPfS_S_S_i_param_0];
	ld.param.u64 	%rd3, [_Z18vector_dot_productPfS_S_S_i_param_1];
	ld.param.u64 	%rd4, [_Z18vector_dot_productPfS_S_S_i_param_2];
	ld.param.u64 	%rd1, [_Z18vector_dot_productPfS_S_S_i_param_3];
	cvta.to.global.u64 	%rd5, %rd4;
	cvta.to.global.u64 	%rd6, %rd3;
	cvta.to.global.u64 	%rd7, %rd2;
	mov.u32 	%r1, %ctaid.x;
	mov.u32 	%r2, %ntid.x;
	mov.u32 	%r3, %tid.x;
	mad.lo.s32 	%r4, %r1, %r2, %r3;
	mul.wide.s32 	%rd8, %r4, 4;
	add.s64 	%rd9, %rd7, %rd8;
	ld.global.f32 	%f1, [%rd9];
	add.s64 	%rd10, %rd6, %rd8;
	ld.global.f32 	%f2, [%rd10];
	mul.f32 	%f3, %f1, %f2;
	add.s64 	%rd11, %rd5, %rd8;
	st.global.f32 	[%rd11], %f3;
	bar.sync 	0;
	add.s64 	%rd12, %rd11, %rd8;
	ld.global.f32 	%f4, [%rd12];
	ld.global.f32 	%f5, [%rd12+4];
	add.f32 	%f6, %f4, %f5;
	shl.b32 	%r5, %r4, 2;
	mov.u32 	%r6, _ZZ18vector_dot_productPfS_S_S_iE8SHARED_K;
	add.s32 	%r7, %r6, %r5;
	st.shared.f32 	[%r7], %f6;
	bar.sync 	0;
	setp.ne.s32 	%p1, %r4, 0;
	@%p1 bra 	$L__BB2_2;
	cvta.to.global.u64 	%rd13, %rd1;
	ld.shared.f32 	%f7, [_ZZ18vector_dot_productPfS_S_S_iE8SHARED_K];
	ld.shared.f32 	%f8, [_ZZ18vector_dot_productPfS_S_S_iE8SHARED_K+4];
	add.f32 	%f9, %f7, %f8;
	st.global.f32 	[%rd13], %f9;
$L__BB2_2:
	ret;

}


// ===== COMPILED SASS (sm_100) =====

	.target	sm_100

	.elftype	@"ET_EXEC"


//--------------------- .note.nv.tkinfo           --------------------------
	.section	.note.nv.tkinfo,"",@"SHT_NOTE"
	.sectionflags	@"SHF_NOTE_NV_TKINFO"
	.tkinfo
        /*0018*/ 	.word	0x00000002
        /*0030*/ 	.string	""
        /*0030*/ 	.string	"ptxas"
        /*0030*/ 	.string	"Cuda compilation tools, release 13.0, V13.0.88"
        /*0030*/ 	.string	"Build cuda_13.0.r13.0/compiler.36424714_0"
        /*0030*/ 	.string	"-arch sm_100 -m 64 "



//--------------------- .note.nv.cuinfo           --------------------------
	.section	.note.nv.cuinfo,"",@"SHT_NOTE"
	.sectionflags	@"SHF_NOTE_NV_CUINFO"
        /*0018*/ 	.short	0x0002
        /*001a*/ 	.short	0x0064
        /*001c*/ 	.short	0x0082
	.zero		2


//--------------------- .nv.info                  --------------------------
	.section	.nv.info,"",@"SHT_CUDA_INFO"
	.align	4


	//----- nvinfo : EIATTR_REGCOUNT
	.align		4
        /*0000*/ 	.byte	0x04, 0x2f
        /*0002*/ 	.short	(.L_1 - .L_0)
	.align		4
.L_0:
        /*0004*/ 	.word	index@(_Z10vector_addPfS_S_i)
        /*0008*/ 	.word	0x0000000c


	//----- nvinfo : EIATTR_FRAME_SIZE
	.align		4
.L_1:
        /*000c*/ 	.byte	0x04, 0x11
        /*000e*/ 	.short	(.L_3 - .L_2)
	.align		4
.L_2:
        /*0010*/ 	.word	index@(_Z10vector_addPfS_S_i)
        /*0014*/ 	.word	0x00000000


	//----- nvinfo : EIATTR_REGCOUNT
	.align		4
.L_3:
        /*0018*/ 	.byte	0x04, 0x2f
        /*001a*/ 	.short	(.L_5 - .L_4)
	.align		4
.L_4:
        /*001c*/ 	.word	index@(_Z10vector_subPfS_S_i)
        /*0020*/ 	.word	0x0000000c


	//----- nvinfo : EIATTR_FRAME_SIZE
	.align		4
.L_5:
        /*0024*/ 	.byte	0x04, 0x11
        /*0026*/ 	.short	(.L_7 - .L_6)
	.align		4
.L_6:
        /*0028*/ 	.word	index@(_Z10vector_subPfS_S_i)
        /*002c*/ 	.word	0x00000000


	//----- nvinfo : EIATTR_REGCOUNT
	.align		4
.L_7:
        /*0030*/ 	.byte	0x04, 0x2f
        /*0032*/ 	.short	(.L_9 - .L_8)
	.align		4
.L_8:
        /*0034*/ 	.word	index@(_Z18vector_dot_productPfS_S_S_i)
        /*0038*/ 	.word	0x00000012


	//----- nvinfo : EIATTR_FRAME_SIZE
	.align		4
.L_9:
        /*003c*/ 	.byte	0x04, 0x11
        /*003e*/ 	.short	(.L_11 - .L_10)
	.align		4
.L_10:
        /*0040*/ 	.word	index@(_Z18vector_dot_productPfS_S_S_i)
        /*0044*/ 	.word	0x00000000


	//----- nvinfo : EIATTR_MIN_STACK_SIZE
	.align		4
.L_11:
        /*0048*/ 	.byte	0x04, 0x12
        /*004a*/ 	.short	(.L_13 - .L_12)
	.align		4
.L_12:
        /*004c*/ 	.word	index@(_Z18vector_dot_productPfS_S_S_i)
        /*0050*/ 	.word	0x00000000


	//----- nvinfo : EIATTR_MIN_STACK_SIZE
	.align		4
.L_13:
        /*0054*/ 	.byte	0x04, 0x12
        /*0056*/ 	.short	(.L_15 - .L_14)
	.align		4
.L_14:
        /*0058*/ 	.word	index@(_Z10vector_subPfS_S_i)
        /*005c*/ 	.word	0x00000000


	//----- nvinfo : EIATTR_MIN_STACK_SIZE
	.align		4
.L_15:
        /*0060*/ 	.byte	0x04, 0x12
        /*0062*/ 	.short	(.L_17 - .L_16)
	.align		4
.L_16:
        /*0064*/ 	.word	index@(_Z10vector_addPfS_S_i)
        /*0068*/ 	.word	0x00000000
.L_17:


//--------------------- .nv.compat                --------------------------
	.section	.nv.compat,"",@"SHT_CUDA_COMPAT_INFO"
	.align	4
        /*0000*/ 	.byte	0x02, 0x09, 0x00, 0x00, 0x02, 0x02, 0x01, 0x00, 0x02, 0x05, 0x05, 0x00, 0x03, 0x07, 0x01, 0x01
        /*0010*/ 	.byte	0x02, 0x03, 0x00, 0x00, 0x02, 0x06, 0x01, 0x00, 0x04, 0x0b, 0x08, 0x00, 0x09, 0x00, 0x00, 0x00
        /*0020*/ 	.byte	0x00, 0x00, 0x00, 0x00


//--------------------- .nv.info._Z18vector_dot_productPfS_S_S_i --------------------------
	.section	.nv.info._Z18vector_dot_productPfS_S_S_i,"",@"SHT_CUDA_INFO"
	.sectionflags	@""
	.align	4


	//----- nvinfo : EIATTR_CUDA_API_VERSION
	.align		4
        /*0000*/ 	.byte	0x04, 0x37
        /*0002*/ 	.short	(.L_19 - .L_18)
.L_18:
        /*0004*/ 	.word	0x00000082


	//----- nvinfo : EIATTR_KPARAM_INFO
	.align		4
.L_19:
        /*0008*/ 	.byte	0x04, 0x17
        /*000a*/ 	.short	(.L_21 - .L_20)
.L_20:
        /*000c*/ 	.word	0x00000000
        /*0010*/ 	.short	0x0004
        /*0012*/ 	.short	0x0020
        /*0014*/ 	.byte	0x00, 0xf0, 0x11, 0x00


	//----- nvinfo : EIATTR_KPARAM_INFO
	.align		4
.L_21:
        /*0018*/ 	.byte	0x04, 0x17
        /*001a*/ 	.short	(.L_23 - .L_22)
.L_22:
        /*001c*/ 	.word	0x00000000
        /*0020*/ 	.short	0x0003
        /*0022*/ 	.short	0x0018
        /*0024*/ 	.byte	0x00, 0xf5, 0x21, 0x00


	//----- nvinfo : EIATTR_KPARAM_INFO
	.align		4
.L_23:
        /*0028*/ 	.byte	0x04, 0x17
        /*002a*/ 	.short	(.L_25 - .L_24)
.L_24:
        /*002c*/ 	.word	0x00000000
        /*0030*/ 	.short	0x0002
        /*0032*/ 	.short	0x0010
        /*0034*/ 	.byte	0x00, 0xf5, 0x21, 0x00


	//----- nvinfo : EIATTR_KPARAM_INFO
	.align		4
.L_25:
        /*0038*/ 	.byte	0x04, 0x17
        /*003a*/ 	.short	(.L_27 - .L_26)
.L_26:
        /*003c*/ 	.word	0x00000000
        /*0040*/ 	.short	0x0001
        /*0042*/ 	.short	0x0008
        /*0044*/ 	.byte	0x00, 0xf5, 0x21, 0x00


	//----- nvinfo : EIATTR_KPARAM_INFO
	.align		4
.L_27:
        /*0048*/ 	.byte	0x04, 0x17
        /*004a*/ 	.short	(.L_29 - .L_28)
.L_28:
        /*004c*/ 	.word	0x00000000
        /*0050*/ 	.short	0x0000
        /*0052*/ 	.short	0x0000
        /*0054*/ 	.byte	0x00, 0xf5, 0x21, 0x00


	//----- nvinfo : EIATTR_SPARSE_MMA_MASK
	.align		4
.L_29:
        /*0058*/ 	.byte	0x03, 0x50
        /*005a*/ 	.short	0x0000


	//----- nvinfo : EIATTR_MAXREG_COUNT
	.align		4
        /*005c*/ 	.byte	0x03, 0x1b
        /*005e*/ 	.short	0x00ff


	//----- nvinfo : EIATTR_NUM_BARRIERS
	.align		4
        /*0060*/ 	.byte	0x02, 0x4c
        /*0062*/ 	.byte	0x01
	.zero		1


	//----- nvinfo : EIATTR_MERCURY_ISA_VERSION
	.align		4
        /*0064*/ 	.byte	0x03, 0x5f
        /*0066*/ 	.short	0x0101


	//----- nvinfo : EIATTR_VRC_CTA_INIT_COUNT
	.align		4
        /*0068*/ 	.byte	0x02, 0x4a
	.zero		1
	.zero		1


	//----- nvinfo : EIATTR_EXIT_INSTR_OFFSETS
	.align		4
        /*006c*/ 	.byte	0x04, 0x1c
        /*006e*/ 	.short	(.L_31 - .L_30)


	//   ....[0]....
.L_30:
        /*0070*/ 	.word	0x000001c0


	//   ....[1]....
        /*0074*/ 	.word	0x00000210


	//----- nvinfo : EIATTR_CBANK_PARAM_SIZE
	.align		4
.L_31:
        /*0078*/ 	.byte	0x03, 0x19
        /*007a*/ 	.short	0x0024


	//----- nvinfo : EIATTR_PARAM_CBANK
	.align		4
        /*007c*/ 	.byte	0x04, 0x0a
        /*007e*/ 	.short	(.L_33 - .L_32)
	.align		4
.L_32:
        /*0080*/ 	.word	index@(.nv.constant0._Z18vector_dot_productPfS_S_S_i)
        /*0084*/ 	.short	0x0380
        /*0086*/ 	.short	0x0024


	//----- nvinfo : EIATTR_SW_WAR
	.align		4
.L_33:
        /*0088*/ 	.byte	0x04, 0x36
        /*008a*/ 	.short	(.L_35 - .L_34)
.L_34:
        /*008c*/ 	.word	0x00000008
.L_35:


//--------------------- .nv.info._Z10vector_subPfS_S_i --------------------------
	.section	.nv.info._Z10vector_subPfS_S_i,"",@"SHT_CUDA_INFO"
	.sectionflags	@""
	.align	4


	//----- nvinfo : EIATTR_CUDA_API_VERSION
	.align		4
        /*0000*/ 	.byte	0x04, 0x37
        /*0002*/ 	.short	(.L_37 - .L_36)
.L_36:
        /*0004*/ 	.word	0x00000082


	//----- nvinfo : EIATTR_KPARAM_INFO
	.align		4
.L_37:
        /*0008*/ 	.byte	0x04, 0x17
        /*000a*/ 	.short	(.L_39 - .L_38)
.L_38:
        /*000c*/ 	.word	0x00000000
        /*0010*/ 	.short	0x0003
        /*0012*/ 	.short	0x0018
        /*0014*/ 	.byte	0x00, 0xf0, 0x11, 0x00


	//----- nvinfo : EIATTR_KPARAM_INFO
	.align		4
.L_39:
        /*0018*/ 	.byte	0x04, 0x17
        /*001a*/ 	.short	(.L_41 - .L_40)
.L_40:
        /*001c*/ 	.word	0x00000000
        /*0020*/ 	.short	0x0002
        /*0022*/ 	.short	0x0010
        /*0024*/ 	.byte	0x00, 0xf5, 0x21, 0x00


	//----- nvinfo : EIATTR_KPARAM_INFO
	.align		4
.L_41:
        /*0028*/ 	.byte	0x04, 0x17
        /*002a*/ 	.short	(.L_43 - .L_42)
.L_42:
        /*002c*/ 	.word	0x00000000
        /*0030*/ 	.short	0x0001
        /*0032*/ 	.short	0x0008
        /*0034*/ 	.byte	0x00, 0xf5, 0x21, 0x00


	//----- nvinfo : EIATTR_KPARAM_INFO
	.align		4
.L_43:
        /*0038*/ 	.byte	0x04, 0x17
        /*003a*/ 	.short	(.L_45 - .L_44)
.L_44:
        /*003c*/ 	.word	0x00000000
        /*0040*/ 	.short	0x0000
        /*0042*/ 	.short	0x0000
        /*0044*/ 	.byte	0x00, 0xf5, 0x21, 0x00


	//----- nvinfo : EIATTR_SPARSE_MMA_MASK
	.align		4
.L_45:
        /*0048*/ 	.byte	0x03, 0x50
        /*004a*/ 	.short	0x0000


	//----- nvinfo : EIATTR_MAXREG_COUNT
	.align		4
        /*004c*/ 	.byte	0x03, 0x1b
        /*004e*/ 	.short	0x00ff


	//----- nvinfo : EIATTR_MERCURY_ISA_VERSION
	.align		4
        /*0050*/ 	.byte	0x03, 0x5f
        /*0052*/ 	.short	0x0101


	//----- nvinfo : EIATTR_VRC_CTA_INIT_COUNT
	.align		4
        /*0054*/ 	.byte	0x02, 0x4a
	.zero		1
	.zero		1


	//----- nvinfo : EIATTR_EXIT_INSTR_OFFSETS
	.align		4
        /*0058*/ 	.byte	0x04, 0x1c
        /*005a*/ 	.short	(.L_47 - .L_46)


	//   ....[0]....
.L_46:
        /*005c*/ 	.word	0x00000100


	//----- nvinfo : EIATTR_CBANK_PARAM_SIZE
	.align		4
.L_47:
        /*0060*/ 	.byte	0x03, 0x19
        /*0062*/ 	.short	0x001c


	//----- nvinfo : EIATTR_PARAM_CBANK
	.align		4
        /*0064*/ 	.byte	0x04, 0x0a
        /*0066*/ 	.short	(.L_49 - .L_48)
	.align		4
.L_48:
        /*0068*/ 	.word	index@(.nv.constant0._Z10vector_subPfS_S_i)
        /*006c*/ 	.short	0x0380
        /*006e*/ 	.short	0x001c


	//----- nvinfo : EIATTR_SW_WAR
	.align		4
.L_49:
        /*0070*/ 	.byte	0x04, 0x36
        /*0072*/ 	.short	(.L_51 - .L_50)
.L_50:
        /*0074*/ 	.word	0x00000008
.L_51:


//--------------------- .nv.info._Z10vector_addPfS_S_i --------------------------
	.section	.nv.info._Z10vector_addPfS_S_i,"",@"SHT_CUDA_INFO"
	.sectionflags	@""
	.align	4


	//----- nvinfo : EIATTR_CUDA_API_VERSION
	.align		4
        /*0000*/ 	.byte	0x04, 0x37
        /*0002*/ 	.short	(.L_53 - .L_52)
.L_52:
        /*0004*/ 	.word	0x00000082


	//----- nvinfo : EIATTR_KPARAM_INFO
	.align		4
.L_53:
        /*0008*/ 	.byte	0x04, 0x17
        /*000a*/ 	.short	(.L_55 - .L_54)
.L_54:
        /*000c*/ 	.word	0x00000000
        /*0010*/ 	.short	0x0003
        /*0012*/ 	.short	0x0018
        /*0014*/ 	.byte	0x00, 0xf0, 0x11, 0x00


	//----- nvinfo : EIATTR_KPARAM_INFO
	.align		4
.L_55:
        /*0018*/ 	.byte	0x04, 0x17
        /*001a*/ 	.short	(.L_57 - .L_56)
.L_56:
        /*001c*/ 	.word	0x00000000
        /*0020*/ 	.short	0x0002
        /*0022*/ 	.short	0x0010
        /*0024*/ 	.byte	0x00, 0xf5, 0x21, 0x00


	//----- nvinfo : EIATTR_KPARAM_INFO
	.align		4
.L_57:
        /*0028*/ 	.byte	0x04, 0x17
        /*002a*/ 	.short	(.L_59 - .L_58)
.L_58:
        /*002c*/ 	.word	0x00000000
        /*0030*/ 	.short	0x0001
        /*0032*/ 	.short	0x0008
        /*0034*/ 	.byte	0x00, 0xf5, 0x21, 0x00


	//----- nvinfo : EIATTR_KPARAM_INFO
	.align		4
.L_59:
        /*0038*/ 	.byte	0x04, 0x17
        /*003a*/ 	.short	(.L_61 - .L_60)
.L_60:
        /*003c*/ 	.word	0x00000000
        /*0040*/ 	.short	0x0000
        /*0042*/ 	.short	0x0000
        /*0044*/ 	.byte	0x00, 0xf5, 0x21, 0x00


	//----- nvinfo : EIATTR_SPARSE_MMA_MASK
	.align		4
.L_61:
        /*0048*/ 	.byte	0x03, 0x50
        /*004a*/ 	.short	0x0000


	//----- nvinfo : EIATTR_MAXREG_COUNT
	.align		4
        /*004c*/ 	.byte	0x03, 0x1b
        /*004e*/ 	.short	0x00ff


	//----- nvinfo : EIATTR_MERCURY_ISA_VERSION
	.align		4
        /*0050*/ 	.byte	0x03, 0x5f
        /*0052*/ 	.short	0x0101


	//----- nvinfo : EIATTR_VRC_CTA_INIT_COUNT
	.align		4
        /*0054*/ 	.byte	0x02, 0x4a
	.zero		1
	.zero		1


	//----- nvinfo : EIATTR_EXIT_INSTR_OFFSETS
	.align		4
        /*0058*/ 	.byte	0x04, 0x1c
        /*005a*/ 	.short	(.L_63 - .L_62)


	//   ....[0]....
.L_62:
        /*005c*/ 	.word	0x00000100


	//----- nvinfo : EIATTR_CBANK_PARAM_SIZE
	.align		4
.L_63:
        /*0060*/ 	.byte	0x03, 0x19
        /*0062*/ 	.short	0x001c


	//----- nvinfo : EIATTR_PARAM_CBANK
	.align		4
        /*0064*/ 	.byte	0x04, 0x0a
        /*0066*/ 	.short	(.L_65 - .L_64)
	.align		4
.L_64:
        /*0068*/ 	.word	index@(.nv.constant0._Z10vector_addPfS_S_i)
        /*006c*/ 	.short	0x0380
        /*006e*/ 	.short	0x001c


	//----- nvinfo : EIATTR_SW_WAR
	.align		4
.L_65:
        /*0070*/ 	.byte	0x04, 0x36
        /*0072*/ 	.short	(.L_67 - .L_66)
.L_66:
        /*0074*/ 	.word	0x00000008
.L_67:


//--------------------- .nv.callgraph             --------------------------
	.section	.nv.callgraph,"",@"SHT_CUDA_CALLGRAPH"
	.align	4
	.sectionentsize	8
	.align		4
        /*0000*/ 	.word	0x00000000
	.align		4
        /*0004*/ 	.word	0xffffffff
	.align		4
        /*0008*/ 	.word	0x00000000
	.align		4
        /*000c*/ 	.word	0xfffffffe
	.align		4
        /*0010*/ 	.word	0x00000000
	.align		4
        /*0014*/ 	.word	0xfffffffd
	.align		4
        /*0018*/ 	.word	0x00000000
	.align		4
        /*001c*/ 	.word	0xfffffffc


//--------------------- .text._Z18vector_dot_productPfS_S_S_i --------------------------
	.section	.text._Z18vector_dot_productPfS_S_S_i,"ax",@progbits
	.align	128
        .global         _Z18vector_dot_productPfS_S_S_i
        .type           _Z18vector_dot_productPfS_S_S_i,@function
        .size           _Z18vector_dot_productPfS_S_S_i,(.L_x_3 - _Z18vector_dot_productPfS_S_S_i)
        .other          _Z18vector_dot_productPfS_S_S_i,@"STO_CUDA_ENTRY STV_DEFAULT"
_Z18vector_dot_productPfS_S_S_i:
.text._Z18vector_dot_productPfS_S_S_i:
[----:B------:R-:W-:Y:S01]  /*0000*/  LDC R1, c[0x0][0x37c] ;  /* 0x0000df00ff017b82 */ /* 0x000fe20000000800 */
[----:B------:R-:W0:Y:S07]  /*0010*/  S2R R0, SR_TID.X ;  /* 0x0000000000007919 */ /* 0x000e2e0000002100 */
[----:B------:R-:W0:Y:S01]  /*0020*/  S2UR UR4, SR_CTAID.X ;  /* 0x00000000000479c3 */ /* 0x000e220000002500 */
[----:B------:R-:W1:Y:S07]  /*0030*/  LDCU.64 UR6, c[0x0][0x358] ;  /* 0x00006b00ff0677ac */ /* 0x000e6e0008000a00 */
[----:B------:R-:W0:Y:S08]  /*0040*/  LDC R11, c[0x0][0x360] ;  /* 0x0000d800ff0b7b82 */ /* 0x000e300000000800 */
[----:B------:R-:W2:Y:S08]  /*0050*/  LDC.64 R2, c[0x0][0x380] ;  /* 0x0000e000ff027b82 */ /* 0x000eb00000000a00 */
[----:B------:R-:W3:Y:S01]  /*0060*/  LDC.64 R4, c[0x0][0x388] ;  /* 0x0000e200ff047b82 */ /* 0x000ee20000000a00 */
[----:B0-----:R-:W-:-:S07]  /*0070*/  IMAD R11, R11, UR4, R0 ;  /* 0x000000040b0b7c24 */ /* 0x001fce000f8e0200 */
[----:B------:R-:W0:Y:S01]  /*0080*/  LDC.64 R6, c[0x0][0x390] ;  /* 0x0000e400ff067b82 */ /* 0x000e220000000a00 */
[----:B--2---:R-:W-:-:S06]  /*0090*/  IMAD.WIDE R2, R11, 0x4, R2 ;  /* 0x000000040b027825 */ /* 0x004fcc00078e0202 */
[----:B-1----:R-:W2:Y:S01]  /*00a0*/  LDG.E R2, desc[UR6][R2.64] ;  /* 0x0000000602027981 */ /* 0x002ea2000c1e1900 */
[----:B---3--:R-:W-:-:S06]  /*00b0*/  IMAD.WIDE R4, R11, 0x4, R4 ;  /* 0x000000040b047825 */ /* 0x008fcc00078e0204 */
[----:B------:R-:W2:Y:S01]  /*00c0*/  LDG.E R5, desc[UR6][R4.64] ;  /* 0x0000000604057981 */ /* 0x000ea2000c1e1900 */
[----:B0-----:R-:W-:-:S04]  /*00d0*/  IMAD.WIDE R6, R11, 0x4, R6 ;  /* 0x000000040b067825 */ /* 0x001fc800078e0206 */
[----:B------:R-:W-:-:S04]  /*00e0*/  IMAD.WIDE R8, R11, 0x4, R6 ;  /* 0x000000040b087825 */ /* 0x000fc800078e0206 */
[----:B--2---:R-:W-:-:S05]  /*00f0*/  FMUL R13, R2, R5 ;  /* 0x00000005020d7220 */ /* 0x004fca0000400000 */
[----:B------:R0:W-:Y:S01]  /*0100*/  STG.E desc[UR6][R6.64], R13 ;  /* 0x0000000d06007986 */ /* 0x0001e2000c101906 */
[----:B------:R-:W-:Y:S06]  /*0110*/  BAR.SYNC.DEFER_BLOCKING 0x0 ;  /* 0x0000000000007b1d */ /* 0x000fec0000010000 */
[----:B------:R-:W2:Y:S04]  /*0120*/  LDG.E R0, desc[UR6][R8.64] ;  /* 0x0000000608007981 */ /* 0x000ea8000c1e1900 */
[----:B------:R-:W2:Y:S01]  /*0130*/  LDG.E R15, desc[UR6][R8.64+0x4] ;  /* 0x00000406080f7981 */ /* 0x000ea2000c1e1900 */
[----:B------:R-:W1:Y:S01]  /*0140*/  S2UR UR5, SR_CgaCtaId ;  /* 0x00000000000579c3 */ /* 0x000e620000008800 */
[----:B------:R-:W-:Y:S01]  /*0150*/  UMOV UR4, 0x400 ;  /* 0x0000040000047882 */ /* 0x000fe20000000000 */
[----:B------:R-:W-:Y:S01]  /*0160*/  ISETP.NE.AND P0, PT, R11, RZ, PT ;  /* 0x000000ff0b00720c */ /* 0x000fe20003f05270 */
[----:B-1----:R-:W-:-:S06]  /*0170*/  ULEA UR4, UR5, UR4, 0x18 ;  /* 0x0000000405047291 */ /* 0x002fcc000f8ec0ff */
[----:B------:R-:W-:Y:S01]  /*0180*/  LEA R11, R11, UR4, 0x2 ;  /* 0x000000040b0b7c11 */ /* 0x000fe2000f8e10ff */
[----:B--2---:R-:W-:-:S05]  /*0190*/  FADD R0, R0, R15 ;  /* 0x0000000f00007221 */ /* 0x004fca0000000000 */
[----:B------:R0:W-:Y:S01]  /*01a0*/  STS [R11], R0 ;  /* 0x000000000b007388 */ /* 0x0001e20000000800 */
[----:B------:R-:W-:Y:S06]  /*01b0*/  BAR.SYNC.DEFER_BLOCKING 0x0 ;  /* 0x0000000000007b1d */ /* 0x000fec0000010000 */
[----:B------:R-:W-:Y:S05]  /*01c0*/  @P0 EXIT ;  /* 0x000000000000094d */ /* 0x000fea0003800000 */
[----:B------:R-:W1:Y:S01]  /*01d0*/  LDS.64 R4, [UR4] ;  /* 0x00000004ff047984 */ /* 0x000e620008000a00 */
[----:B------:R-:W2:Y:S01]  /*01e0*/  LDC.64 R2, c[0x0][0x398] ;  /* 0x0000e600ff027b82 */ /* 0x000ea20000000a00 */
[----:B-1----:R-:W-:-:S05]  /*01f0*/  FADD R5, R4, R5 ;  /* 0x0000000504057221 */ /* 0x002fca0000000000 */
[----:B--2---:R-:W-:Y:S01]  /*0200*/  STG.E desc[UR6][R2.64], R5 ;  /* 0x0000000502007986 */ /* 0x004fe2000c101906 */
[----:B------:R-:W-:Y:S05]  /*0210*/  EXIT ;  /* 0x000000000000794d */ /* 0x000fea0003800000 */
.L_x_0:
[----:B------:R-:W-:-:S00]  /*0220*/  BRA `(.L_x_0) ;  /* 0xfffffffc00fc7947 */ /* 0x000fc0000383ffff */
[----:B------:R-:W-:-:S00]  /*0230*/  NOP ;  /* 0x0000000000007918 */ /* 0x000fc00000000000 */
        /* <DEDUP_REMOVED lines=12> */
.L_x_3:


//--------------------- .text._Z10vector_subPfS_S_i --------------------------
	.section	.text._Z10vector_subPfS_S_i,"ax",@progbits
	.align	128
        .global         _Z10vector_subPfS_S_i
        .type           _Z10vector_subPfS_S_i,@function
        .size           _Z10vector_subPfS_S_i,(.L_x_4 - _Z10vector_subPfS_S_i)
        .other          _Z10vector_subPfS_S_i,@"STO_CUDA_ENTRY STV_DEFAULT"
_Z10vector_subPfS_S_i:
.text._Z10vector_subPfS_S_i:
        /* <DEDUP_REMOVED lines=14> */
[----:B--2---:R-:W-:-:S05]  /*00e0*/  FADD R9, R2, -R5 ;  /* 0x8000000502097221 */ /* 0x004fca0000000000 */
[----:B------:R-:W-:Y:S01]  /*00f0*/  STG.E desc[UR4][R6.64], R9 ;  /* 0x0000000906007986 */ /* 0x000fe2000c101904 */
[----:B------:R-:W-:Y:S05]  /*0100*/  EXIT ;  /* 0x000000000000794d */ /* 0x000fea0003800000 */
.L_x_1:
        /* <DEDUP_REMOVED lines=15> */
.L_x_4:


//--------------------- .text._Z10vector_addPfS_S_i --------------------------
	.section	.text._Z10vector_addPfS_S_i,"ax",@progbits
	.align	128
        .global         _Z10vector_addPfS_S_i
        .type           _Z10vector_addPfS_S_i,@function
        .size           _Z10vector_addPfS_S_i,(.L_x_5 - _Z10vector_addPfS_S_i)
        .other          _Z10vector_addPfS_S_i,@"STO_CUDA_ENTRY STV_DEFAULT"
_Z10vector_addPfS_S_i:
.text._Z10vector_addPfS_S_i:
        /* <DEDUP_REMOVED lines=14> */
[----:B--2---:R-:W-:-:S05]  /*00e0*/  FADD R9, R2, R5 ;  /* 0x0000000502097221 */ /* 0x004fca0000000000 */
[----:B------:R-:W-:Y:S01]  /*00f0*/  STG.E desc[UR4][R6.64], R9 ;  /* 0x0000000906007986 */ /* 0x000fe2000c101904 */
[----:B------:R-:W-:Y:S05]  /*0100*/  EXIT ;  /* 0x000000000000794d */ /* 0x000fea0003800000 */
.L_x_2:
        /* <DEDUP_REMOVED lines=15> */
.L_x_5:


//--------------------- .nv.shared._Z18vector_dot_productPfS_S_S_i --------------------------
	.section	.nv.shared._Z18vector_dot_productPfS_S_S_i,"aw",@nobits
	.sectionflags	@""
	.align	4
.nv.shared._Z18vector_dot_productPfS_S_S_i:
	.zero		5120


//--------------------- .nv.shared.reserved.0     --------------------------
	.section	.nv.shared.reserved.0,"aw",@nobits
	.weak		__nv_reservedSMEM_offset_0_alias
	.size		__nv_reservedSMEM_offset_0_alias, 0, 64
	.other		__nv_reservedSMEM_offset_0_alias,@"STO_CUDA_RESERVED_SHARED STV_DEFAULT"
__nv_reservedSMEM_offset_0_alias:
	.zero		0
	.zero		64


//--------------------- .nv.constant0._Z18vector_dot_productPfS_S_S_i --------------------------
	.section	.nv.constant0._Z18vector_dot_productPfS_S_S_i,"a",@progbits
	.sectionflags	@""
	.align	4
.nv.constant0._Z18vector_dot_productPfS_S_S_i:
	.zero		932


//--------------------- .nv.constant0._Z10vector_subPfS_S_i --------------------------
	.section	.nv.constant0._Z10vector_subPfS_S_i,"a",@progbits
	.sectionflags	@""
	.align	4
.nv.constant0._Z10vector_subPfS_S_i:
	.zero		924


//--------------------- .nv.constant0._Z10vector_addPfS_S_i --------------------------
	.section	.nv.constant0._Z10vector_addPfS_S_i,"a",@progbits
	.sectionflags	@""
	.align	4
.nv.constant0._Z10vector_addPfS_S_i:
	.zero		924


//--------------------- SYMBOLS --------------------------

	.type		.nv.reservedSmem.offset0,@object
	.size		.nv.reservedSmem.offset0,0x4
	.type		.nv.reservedSmem.cap,@object
	.size		.nv.reservedSmem.cap,0x4
